//
// Generated by NVIDIA NVVM Compiler
//
// Compiler Build ID: CL-36424714
// Cuda compilation tools, release 13.0, V13.0.88
// Based on NVVM 20.0.0
//

.version 9.0
.target sm_100
.address_size 64

	// .globl	_Z28unique_globalid_1Darray_calcPi
.extern .func  (.param .b32 func_retval0) vprintf
(
	.param .b64 vprintf_param_0,
	.param .b64 vprintf_param_1
)
;
.global .align 1 .b8 $str[38] = {118, 97, 108, 117, 101, 32, 111, 102, 32, 116, 104, 101, 32, 97, 114, 114, 97, 121, 32, 97, 116, 32, 105, 110, 100, 101, 120, 32, 37, 100, 32, 105, 115, 32, 37, 100, 10};

.visible .entry _Z28unique_globalid_1Darray_calcPi(
	.param .u64 .ptr .align 1 _Z28unique_globalid_1Darray_calcPi_param_0
)
{
	.local .align 8 .b8 	__local_depot0[8];
	.reg .b64 	%SP;
	.reg .b64 	%SPL;
	.reg .b32 	%r<8>;
	.reg .b64 	%rd<9>;

	mov.u64 	%SPL, __local_depot0;
	cvta.local.u64 	%SP, %SPL;
	ld.param.u64 	%rd1, [_Z28unique_globalid_1Darray_calcPi_param_0];
	cvta.to.global.u64 	%rd2, %rd1;
	add.u64 	%rd3, %SP, 0;
	add.u64 	%rd4, %SPL, 0;
	mov.u32 	%r1, %tid.x;
	mov.u32 	%r2, %ctaid.x;
	mov.u32 	%r3, %ntid.x;
	mad.lo.s32 	%r4, %r2, %r3, %r1;
	mul.wide.s32 	%rd5, %r4, 4;
	add.s64 	%rd6, %rd2, %rd5;
	ld.global.u32 	%r5, [%rd6];
	st.local.v2.u32 	[%rd4], {%r4, %r5};
	mov.u64 	%rd7, $str;
	cvta.global.u64 	%rd8, %rd7;
	{ // callseq 0, 0
	.param .b64 param0;
	st.param.b64 	[param0], %rd8;
	.param .b64 param1;
	st.param.b64 	[param1], %rd3;
	.param .b32 retval0;
	call.uni (retval0), 
	vprintf, 
	(
	param0, 
	param1
	);
	ld.param.b32 	%r6, [retval0];
	} // callseq 0
	ret;

}


// ===== COMPILED SASS (sm_100) =====

	.target	sm_100

	.elftype	@"ET_EXEC"


//--------------------- .note.nv.tkinfo           --------------------------
	.section	.note.nv.tkinfo,"",@"SHT_NOTE"
	.sectionflags	@"SHF_NOTE_NV_TKINFO"
	.tkinfo
        /*0018*/ 	.word	0x00000002
        /*0030*/ 	.string	""
        /*0030*/ 	.string	"ptxas"
        /*0030*/ 	.string	"Cuda compilation tools, release 13.0, V13.0.88"
        /*0030*/ 	.string	"Build cuda_13.0.r13.0/compiler.36424714_0"
        /*0030*/ 	.string	"-arch sm_100 -m 64 "



//--------------------- .note.nv.cuinfo           --------------------------
	.section	.note.nv.cuinfo,"",@"SHT_NOTE"
	.sectionflags	@"SHF_NOTE_NV_CUINFO"
        /*0018*/ 	.short	0x0002
        /*001a*/ 	.short	0x0064
        /*001c*/ 	.short	0x0082
	.zero		2


//--------------------- .nv.info                  --------------------------
	.section	.nv.info,"",@"SHT_CUDA_INFO"
	.align	4


	//----- nvinfo : EIATTR_REGCOUNT
	.align		4
        /*0000*/ 	.byte	0x04, 0x2f
        /*0002*/ 	.short	(.L_2 - .L_1)
	.align		4
.L_1:
        /*0004*/ 	.word	index@(_Z28unique_globalid_1Darray_calcPi)
        /*0008*/ 	.word	0x00000018


	//----- nvinfo : EIATTR_FRAME_SIZE
	.align		4
.L_2:
        /*000c*/ 	.byte	0x04, 0x11
        /*000e*/ 	.short	(.L_4 - .L_3)
	.align		4
.L_3:
        /*0010*/ 	.word	index@(_Z28unique_globalid_1Darray_calcPi)
        /*0014*/ 	.word	0x00000008


	//----- nvinfo : EIATTR_MIN_STACK_SIZE
	.align		4
.L_4:
        /*0018*/ 	.byte	0x04, 0x12
        /*001a*/ 	.short	(.L_6 - .L_5)
	.align		4
.L_5:
        /*001c*/ 	.word	index@(_Z28unique_globalid_1Darray_calcPi)
        /*0020*/ 	.word	0x00000008
.L_6:


//--------------------- .nv.compat                --------------------------
	.section	.nv.compat,"",@"SHT_CUDA_COMPAT_INFO"
	.align	4
        /*0000*/ 	.byte	0x02, 0x09, 0x00, 0x00, 0x02, 0x02, 0x01, 0x00, 0x02, 0x05, 0x05, 0x00, 0x03, 0x07, 0x01, 0x01
        /*0010*/ 	.byte	0x02, 0x03, 0x00, 0x00, 0x02, 0x06, 0x01, 0x00, 0x04, 0x0b, 0x08, 0x00, 0x09, 0x00, 0x00, 0x00
        /*0020*/ 	.byte	0x00, 0x00, 0x00, 0x00


//--------------------- .nv.info._Z28unique_globalid_1Darray_calcPi --------------------------
	.section	.nv.info._Z28unique_globalid_1Darray_calcPi,"",@"SHT_CUDA_INFO"
	.sectionflags	@""
	.align	4


	//----- nvinfo : EIATTR_CUDA_API_VERSION
	.align		4
        /*0000*/ 	.byte	0x04, 0x37
        /*0002*/ 	.short	(.L_8 - .L_7)
.L_7:
        /*0004*/ 	.word	0x00000082


	//----- nvinfo : EIATTR_KPARAM_INFO
	.align		4
.L_8:
        /*0008*/ 	.byte	0x04, 0x17
        /*000a*/ 	.short	(.L_10 - .L_9)
.L_9:
        /*000c*/ 	.word	0x00000000
        /*0010*/ 	.short	0x0000
        /*0012*/ 	.short	0x0000
        /*0014*/ 	.byte	0x00, 0xf5, 0x21, 0x00


	//----- nvinfo : EIATTR_SPARSE_MMA_MASK
	.align		4
.L_10:
        /*0018*/ 	.byte	0x03, 0x50
        /*001a*/ 	.short	0x0000


	//----- nvinfo : EIATTR_MAXREG_COUNT
	.align		4
        /*001c*/ 	.byte	0x03, 0x1b
        /*001e*/ 	.short	0x00ff


	//----- nvinfo : EIATTR_EXTERNS
	.align		4
        /*0020*/ 	.byte	0x04, 0x0f
        /*0022*/ 	.short	(.L_12 - .L_11)


	//   ....[0]....
	.align		4
.L_11:
        /*0024*/ 	.word	index@(vprintf)


	//----- nvinfo : EIATTR_MERCURY_ISA_VERSION
	.align		4
.L_12:
        /*0028*/ 	.byte	0x03, 0x5f
        /*002a*/ 	.short	0x0101


	//----- nvinfo : EIATTR_VRC_CTA_INIT_COUNT
	.align		4
        /*002c*/ 	.byte	0x02, 0x4a
	.zero		1
	.zero		1


	//----- nvinfo : EIATTR_SYSCALL_OFFSETS
	.align		4
        /*0030*/ 	.byte	0x04, 0x46
        /*0032*/ 	.short	(.L_14 - .L_13)


	//   ....[0]....
.L_13:
        /*0034*/ 	.word	0x00000150


	//----- nvinfo : EIATTR_EXIT_INSTR_OFFSETS
	.align		4
.L_14:
        /*0038*/ 	.byte	0x04, 0x1c
        /*003a*/ 	.short	(.L_16 - .L_15)


	//   ....[0]....
.L_15:
        /*003c*/ 	.word	0x00000160


	//----- nvinfo : EIATTR_CBANK_PARAM_SIZE
	.align		4
.L_16:
        /*0040*/ 	.byte	0x03, 0x19
        /*0042*/ 	.short	0x0008


	//----- nvinfo : EIATTR_PARAM_CBANK
	.align		4
        /*0044*/ 	.byte	0x04, 0x0a
        /*0046*/ 	.short	(.L_18 - .L_17)
	.align		4
.L_17:
        /*0048*/ 	.word	index@(.nv.constant0._Z28unique_globalid_1Darray_calcPi)
        /*004c*/ 	.short	0x0380
        /*004e*/ 	.short	0x0008


	//----- nvinfo : EIATTR_SW_WAR
	.align		4
.L_18:
        /*0050*/ 	.byte	0x04, 0x36
        /*0052*/ 	.short	(.L_20 - .L_19)
.L_19:
        /*0054*/ 	.word	0x00000008
.L_20:


//--------------------- .nv.callgraph             --------------------------
	.section	.nv.callgraph,"",@"SHT_CUDA_CALLGRAPH"
	.align	4
	.sectionentsize	8
	.align		4
        /*0000*/ 	.word	0x00000000
	.align		4
        /*0004*/ 	.word	0xffffffff
	.align		4
        /*0008*/ 	.word	index@(_Z28unique_globalid_1Darray_calcPi)
	.align		4
        /*000c*/ 	.word	index@(vprintf)
	.align		4
        /*0010*/ 	.word	0x00000000
	.align		4
        /*0014*/ 	.word	0xfffffffe
	.align		4
        /*0018*/ 	.word	0x00000000
	.align		4
        /*001c*/ 	.word	0xfffffffd
	.align		4
        /*0020*/ 	.word	0x00000000
	.align		4
        /*0024*/ 	.word	0xfffffffc


//--------------------- .nv.constant4             --------------------------
	.section	.nv.constant4,"a",@progbits
	.align	8
	.align		8
.nv.constant4:
        /*0000*/ 	.dword	vprintf
	.align		8
        /*0008*/ 	.dword	$str


//--------------------- .text._Z28unique_globalid_1Darray_calcPi --------------------------
	.section	.text._Z28unique_globalid_1Darray_calcPi,"ax",@progbits
	.align	128
        .global         _Z28unique_globalid_1Darray_calcPi
        .type           _Z28unique_globalid_1Darray_calcPi,@function
        .size           _Z28unique_globalid_1Darray_calcPi,(.L_x_2 - _Z28unique_globalid_1Darray_calcPi)
        .other          _Z28unique_globalid_1Darray_calcPi,@"STO_CUDA_ENTRY STV_DEFAULT"
_Z28unique_globalid_1Darray_calcPi:
.text._Z28unique_globalid_1Darray_calcPi:
[----:B------:R-:W0:Y:S01]  /*0000*/  LDC R1, c[0x0][0x37c] ;  /* 0x0000df00ff017b82 */ /* 0x000e220000000800 */
[----:B------:R-:W1:Y:S01]  /*0010*/  S2R R2, SR_TID.X ;  /* 0x0000000000027919 */ /* 0x000e620000002100 */
[----:B------:R-:W2:Y:S06]  /*0020*/  LDCU UR6, c[0x0][0x2fc] ;  /* 0x00005f80ff0677ac */ /* 0x000eac0008000800 */
[----:B------:R-:W1:Y:S01]  /*0030*/  S2UR UR7, SR_CTAID.X ;  /* 0x00000000000779c3 */ /* 0x000e620000002500 */
[----:B0-----:R-:W-:Y:S01]  /*0040*/  VIADD R1, R1, 0xfffffff8 ;  /* 0xfffffff801017836 */ /* 0x001fe20000000000 */
[----:B------:R-:W0:Y:S06]  /*0050*/  LDCU.64 UR4, c[0x0][0x358] ;  /* 0x00006b00ff0477ac */ /* 0x000e2c0008000a00 */
[----:B------:R-:W3:Y:S01]  /*0060*/  LDC.64 R8, c[0x0][0x380] ;  /* 0x0000e000ff087b82 */ /* 0x000ee20000000a00 */
[----:B------:R-:W-:Y:S01]  /*0070*/  MOV R0, 0x0 ;  /* 0x0000000000007802 */ /* 0x000fe20000000f00 */
[----:B------:R-:W4:Y:S06]  /*0080*/  LDCU.64 UR8, c[0x4][0x8] ;  /* 0x01000100ff0877ac */ /* 0x000f2c0008000a00 */
[----:B------:R-:W1:Y:S02]  /*0090*/  LDC R3, c[0x0][0x360] ;  /* 0x0000d800ff037b82 */ /* 0x000e640000000800 */
[----:B-1----:R-:W-:-:S04]  /*00a0*/  IMAD R2, R3, UR7, R2 ;  /* 0x0000000703027c24 */ /* 0x002fc8000f8e0202 */
[----:B---3--:R-:W-:-:S05]  /*00b0*/  IMAD.WIDE R8, R2, 0x4, R8 ;  /* 0x0000000402087825 */ /* 0x008fca00078e0208 */
[----:B0-----:R-:W3:Y:S01]  /*00c0*/  LDG.E R3, desc[UR4][R8.64] ;  /* 0x0000000408037981 */ /* 0x001ee2000c1e1900 */
[----:B------:R-:W0:Y:S01]  /*00d0*/  LDCU UR4, c[0x0][0x2f8] ;  /* 0x00005f00ff0477ac */ /* 0x000e220008000800 */
[----:B------:R1:W1:Y:S01]  /*00e0*/  LDC.64 R10, c[0x4][R0] ;  /* 0x01000000000a7b82 */ /* 0x0002620000000a00 */
[----:B----4-:R-:W-:Y:S01]  /*00f0*/  IMAD.U32 R4, RZ, RZ, UR8 ;  /* 0x00000008ff047e24 */ /* 0x010fe2000f8e00ff */
[----:B------:R-:W-:Y:S02]  /*0100*/  MOV R5, UR9 ;  /* 0x0000000900057c02 */ /* 0x000fe40008000f00 */
[----:B0-----:R-:W-:-:S04]  /*0110*/  IADD3 R6, P0, PT, R1, UR4, RZ ;  /* 0x0000000401067c10 */ /* 0x001fc8000ff1e0ff */
[----:B--2---:R-:W-:Y:S01]  /*0120*/  IADD3.X R7, PT, PT, RZ, UR6, RZ, P0, !PT ;  /* 0x00000006ff077c10 */ /* 0x004fe200087fe4ff */
[----:B-1-3--:R0:W-:Y:S08]  /*0130*/  STL.64 [R1], R2 ;  /* 0x0000000201007387 */ /* 0x00a1f00000100a00 */
[----:B------:R-:W-:-:S07]  /*0140*/  LEPC R20, `(.L_x_0) ;  /* 0x000000001014794e */ /* 0x000fce0000000000 */
[----:B0-----:R-:W-:Y:S05]  /*0150*/  CALL.ABS.NOINC R10 ;  /* 0x000000000a007343 */ /* 0x001fea0003c00000 */
.L_x_0:
[----:B------:R-:W-:Y:S05]  /*0160*/  EXIT ;  /* 0x000000000000794d */ /* 0x000fea0003800000 */
.L_x_1:
[----:B------:R-:W-:-:S00]  /*0170*/  BRA `(.L_x_1) ;  /* 0xfffffffc00fc7947 */ /* 0x000fc0000383ffff */
[----:B------:R-:W-:-:S00]  /*0180*/  NOP ;  /* 0x0000000000007918 */ /* 0x000fc00000000000 */
[----:B------:R-:W-:-:S00]  /*0190*/  NOP ;  /* 0x0000000000007918 */ /* 0x000fc00000000000 */
[----:B------:R-:W-:-:S00]  /*01a0*/  NOP ;  /* 0x0000000000007918 */ /* 0x000fc00000000000 */
[----:B------:R-:W-:-:S00]  /*01b0*/  NOP ;  /* 0x0000000000007918 */ /* 0x000fc00000000000 */
[----:B------:R-:W-:-:S00]  /*01c0*/  NOP ;  /* 0x0000000000007918 */ /* 0x000fc00000000000 */
[----:B------:R-:W-:-:S00]  /*01d0*/  NOP ;  /* 0x0000000000007918 */ /* 0x000fc00000000000 */
[----:B------:R-:W-:-:S00]  /*01e0*/  NOP ;  /* 0x0000000000007918 */ /* 0x000fc00000000000 */
[----:B------:R-:W-:-:S00]  /*01f0*/  NOP ;  /* 0x0000000000007918 */ /* 0x000fc00000000000 */
.L_x_2:


//--------------------- .nv.global.init           --------------------------
	.section	.nv.global.init,"aw",@progbits
.nv.global.init:
	.type		$str,@object
	.size		$str,(.L_0 - $str)
$str:
        /*0000*/ 	.byte	0x76, 0x61, 0x6c, 0x75, 0x65, 0x20, 0x6f, 0x66, 0x20, 0x74, 0x68, 0x65, 0x20, 0x61, 0x72, 0x72
        /*0010*/ 	.byte	0x61, 0x79, 0x20, 0x61, 0x74, 0x20, 0x69, 0x6e, 0x64, 0x65, 0x78, 0x20, 0x25, 0x64, 0x20, 0x69
        /*0020*/ 	.byte	0x73, 0x20, 0x25, 0x64, 0x0a, 0x00
.L_0:


//--------------------- .nv.shared.reserved.0     --------------------------
	.section	.nv.shared.reserved.0,"aw",@nobits
	.weak		__nv_reservedSMEM_offset_0_alias
	.size		__nv_reservedSMEM_offset_0_alias, 0, 64
	.other		__nv_reservedSMEM_offset_0_alias,@"STO_CUDA_RESERVED_SHARED STV_DEFAULT"
__nv_reservedSMEM_offset_0_alias:
	.zero		0
	.zero		64


//--------------------- .nv.constant0._Z28unique_globalid_1Darray_calcPi --------------------------
	.section	.nv.constant0._Z28unique_globalid_1Darray_calcPi,"a",@progbits
	.sectionflags	@""
	.align	4
.nv.constant0._Z28unique_globalid_1Darray_calcPi:
	.zero		904


//--------------------- SYMBOLS --------------------------

	.type		.nv.reservedSmem.offset0,@object
	.size		.nv.reservedSmem.offset0,0x4
	.type		vprintf,@function
